//
// Generated by NVIDIA NVVM Compiler
//
// Compiler Build ID: CL-36424714
// Cuda compilation tools, release 13.0, V13.0.88
// Based on NVVM 20.0.0
//

.version 9.0
.target sm_100
.address_size 64

	// .globl	_Z5calcDi6MatrixS_S_S_

.visible .entry _Z5calcDi6MatrixS_S_S_(
	.param .u32 _Z5calcDi6MatrixS_S_S__param_0,
	.param .align 8 .b8 _Z5calcDi6MatrixS_S_S__param_1[16],
	.param .align 8 .b8 _Z5calcDi6MatrixS_S_S__param_2[16],
	.param .align 8 .b8 _Z5calcDi6MatrixS_S_S__param_3[16],
	.param .align 8 .b8 _Z5calcDi6MatrixS_S_S__param_4[16]
)
{
	.reg .pred 	%p<10>;
	.reg .b32 	%r<112>;
	.reg .b64 	%rd<70>;

	ld.param.u64 	%rd16, [_Z5calcDi6MatrixS_S_S__param_4+8];
	ld.param.u64 	%rd13, [_Z5calcDi6MatrixS_S_S__param_1+8];
	ld.param.u32 	%r29, [_Z5calcDi6MatrixS_S_S__param_0];
	ld.param.u64 	%rd15, [_Z5calcDi6MatrixS_S_S__param_3+8];
	ld.param.u64 	%rd14, [_Z5calcDi6MatrixS_S_S__param_2+8];
	cvta.to.global.u64 	%rd1, %rd14;
	cvta.to.global.u64 	%rd2, %rd15;
	mov.u32 	%r35, %ctaid.y;
	mov.u32 	%r36, %ntid.y;
	mov.u32 	%r37, %tid.y;
	mad.lo.s32 	%r1, %r35, %r36, %r37;
	mov.u32 	%r38, %ctaid.x;
	mov.u32 	%r39, %ntid.x;
	mov.u32 	%r40, %tid.x;
	mad.lo.s32 	%r2, %r38, %r39, %r40;
	setp.lt.s32 	%p1, %r29, 1;
	mov.b32 	%r111, 0;
	@%p1 bra 	$L__BB0_12;
	mul.lo.s32 	%r3, %r1, %r29;
	and.b32  	%r4, %r29, 7;
	setp.lt.u32 	%p2, %r29, 8;
	mov.b32 	%r106, 0;
	mov.u32 	%r111, %r106;
	@%p2 bra 	$L__BB0_4;
	and.b32  	%r44, %r29, 2147483640;
	neg.s32 	%r100, %r44;
	mul.wide.u32 	%rd17, %r29, 8;
	add.s64 	%rd3, %rd2, %rd17;
	mul.wide.u32 	%rd18, %r29, 12;
	add.s64 	%rd4, %rd2, %rd18;
	mul.wide.u32 	%rd19, %r29, 16;
	add.s64 	%rd5, %rd2, %rd19;
	mul.wide.u32 	%rd20, %r29, 20;
	add.s64 	%rd6, %rd2, %rd20;
	mul.wide.u32 	%rd21, %r29, 28;
	add.s64 	%rd7, %rd2, %rd21;
	mul.wide.u32 	%rd22, %r3, 4;
	add.s64 	%rd23, %rd22, %rd1;
	add.s64 	%rd69, %rd23, 16;
	mov.b32 	%r111, 0;
	mov.u32 	%r99, %r2;
$L__BB0_3:
	.pragma "nounroll";
	and.b32  	%r106, %r29, 2147483640;
	mul.wide.s32 	%rd24, %r99, 4;
	cvta.to.global.u64 	%rd25, %rd15;
	mul.wide.u32 	%rd26, %r29, 4;
	add.s64 	%rd27, %rd25, %rd24;
	add.s64 	%rd28, %rd27, %rd26;
	add.s64 	%rd29, %rd3, %rd24;
	add.s64 	%rd30, %rd4, %rd24;
	add.s64 	%rd31, %rd5, %rd24;
	add.s64 	%rd32, %rd6, %rd24;
	mul.wide.u32 	%rd33, %r29, 24;
	add.s64 	%rd34, %rd27, %rd33;
	add.s64 	%rd35, %rd7, %rd24;
	ld.global.u32 	%r45, [%rd69+-16];
	ld.global.u32 	%r46, [%rd27];
	mad.lo.s32 	%r47, %r46, %r45, %r111;
	ld.global.u32 	%r48, [%rd69+-12];
	ld.global.u32 	%r49, [%rd28];
	mad.lo.s32 	%r50, %r49, %r48, %r47;
	ld.global.u32 	%r51, [%rd69+-8];
	ld.global.u32 	%r52, [%rd29];
	mad.lo.s32 	%r53, %r52, %r51, %r50;
	ld.global.u32 	%r54, [%rd69+-4];
	ld.global.u32 	%r55, [%rd30];
	mad.lo.s32 	%r56, %r55, %r54, %r53;
	ld.global.u32 	%r57, [%rd69];
	ld.global.u32 	%r58, [%rd31];
	mad.lo.s32 	%r59, %r58, %r57, %r56;
	ld.global.u32 	%r60, [%rd69+4];
	ld.global.u32 	%r61, [%rd32];
	mad.lo.s32 	%r62, %r61, %r60, %r59;
	ld.global.u32 	%r63, [%rd69+8];
	ld.global.u32 	%r64, [%rd34];
	mad.lo.s32 	%r65, %r64, %r63, %r62;
	ld.global.u32 	%r66, [%rd69+12];
	ld.global.u32 	%r67, [%rd35];
	mad.lo.s32 	%r111, %r67, %r66, %r65;
	add.s32 	%r100, %r100, 8;
	shl.b32 	%r68, %r29, 3;
	add.s32 	%r99, %r99, %r68;
	add.s64 	%rd69, %rd69, 32;
	setp.ne.s32 	%p3, %r100, 0;
	@%p3 bra 	$L__BB0_3;
$L__BB0_4:
	setp.eq.s32 	%p4, %r4, 0;
	@%p4 bra 	$L__BB0_12;
	cvta.to.global.u64 	%rd11, %rd15;
	cvta.to.global.u64 	%rd12, %rd14;
	and.b32  	%r16, %r29, 3;
	setp.lt.u32 	%p5, %r4, 4;
	@%p5 bra 	$L__BB0_7;
	add.s32 	%r70, %r106, %r3;
	mul.wide.u32 	%rd36, %r70, 4;
	add.s64 	%rd37, %rd12, %rd36;
	ld.global.u32 	%r71, [%rd37];
	mad.lo.s32 	%r72, %r106, %r29, %r2;
	mul.wide.s32 	%rd38, %r72, 4;
	add.s64 	%rd39, %rd11, %rd38;
	ld.global.u32 	%r73, [%rd39];
	mad.lo.s32 	%r74, %r73, %r71, %r111;
	cvt.u64.u32 	%rd40, %r3;
	cvt.u64.u32 	%rd41, %r106;
	add.s64 	%rd42, %rd41, %rd40;
	shl.b64 	%rd43, %rd42, 2;
	add.s64 	%rd44, %rd12, %rd43;
	ld.global.u32 	%r75, [%rd44+4];
	mul.wide.u32 	%rd45, %r29, 4;
	add.s64 	%rd46, %rd39, %rd45;
	ld.global.u32 	%r76, [%rd46];
	mad.lo.s32 	%r77, %r76, %r75, %r74;
	ld.global.u32 	%r78, [%rd44+8];
	add.s64 	%rd47, %rd46, %rd45;
	ld.global.u32 	%r79, [%rd47];
	mad.lo.s32 	%r80, %r79, %r78, %r77;
	ld.global.u32 	%r81, [%rd44+12];
	add.s64 	%rd48, %rd47, %rd45;
	ld.global.u32 	%r82, [%rd48];
	mad.lo.s32 	%r111, %r82, %r81, %r80;
	add.s32 	%r106, %r106, 4;
$L__BB0_7:
	setp.eq.s32 	%p6, %r16, 0;
	@%p6 bra 	$L__BB0_12;
	setp.eq.s32 	%p7, %r16, 1;
	@%p7 bra 	$L__BB0_10;
	add.s32 	%r84, %r106, %r3;
	mul.wide.u32 	%rd49, %r84, 4;
	add.s64 	%rd50, %rd12, %rd49;
	ld.global.u32 	%r85, [%rd50];
	mad.lo.s32 	%r86, %r106, %r29, %r2;
	mul.wide.s32 	%rd51, %r86, 4;
	add.s64 	%rd52, %rd11, %rd51;
	ld.global.u32 	%r87, [%rd52];
	mad.lo.s32 	%r88, %r87, %r85, %r111;
	cvt.u64.u32 	%rd53, %r3;
	cvt.u64.u32 	%rd54, %r106;
	add.s64 	%rd55, %rd54, %rd53;
	shl.b64 	%rd56, %rd55, 2;
	add.s64 	%rd57, %rd12, %rd56;
	ld.global.u32 	%r89, [%rd57+4];
	mul.wide.u32 	%rd58, %r29, 4;
	add.s64 	%rd59, %rd52, %rd58;
	ld.global.u32 	%r90, [%rd59];
	mad.lo.s32 	%r111, %r90, %r89, %r88;
	add.s32 	%r106, %r106, 2;
$L__BB0_10:
	and.b32  	%r91, %r29, 1;
	setp.eq.b32 	%p8, %r91, 1;
	not.pred 	%p9, %p8;
	@%p9 bra 	$L__BB0_12;
	add.s32 	%r92, %r106, %r3;
	mul.wide.u32 	%rd60, %r92, 4;
	add.s64 	%rd61, %rd12, %rd60;
	ld.global.u32 	%r93, [%rd61];
	mad.lo.s32 	%r94, %r106, %r29, %r2;
	mul.wide.s32 	%rd62, %r94, 4;
	add.s64 	%rd63, %rd11, %rd62;
	ld.global.u32 	%r95, [%rd63];
	mad.lo.s32 	%r111, %r95, %r93, %r111;
$L__BB0_12:
	cvta.to.global.u64 	%rd64, %rd16;
	cvta.to.global.u64 	%rd65, %rd13;
	mad.lo.s32 	%r96, %r1, %r29, %r2;
	mul.wide.s32 	%rd66, %r96, 4;
	add.s64 	%rd67, %rd64, %rd66;
	ld.global.u32 	%r97, [%rd67];
	add.s32 	%r98, %r97, %r111;
	add.s64 	%rd68, %rd65, %rd66;
	st.global.u32 	[%rd68], %r98;
	ret;

}


// ===== COMPILED SASS (sm_100) =====

	.target	sm_100

	.elftype	@"ET_EXEC"


//--------------------- .note.nv.tkinfo           --------------------------
	.section	.note.nv.tkinfo,"",@"SHT_NOTE"
	.sectionflags	@"SHF_NOTE_NV_TKINFO"
	.tkinfo
        /*0018*/ 	.word	0x00000002
        /*0030*/ 	.string	""
        /*0030*/ 	.string	"ptxas"
        /*0030*/ 	.string	"Cuda compilation tools, release 13.0, V13.0.88"
        /*0030*/ 	.string	"Build cuda_13.0.r13.0/compiler.36424714_0"
        /*0030*/ 	.string	"-arch sm_100 -m 64 "



//--------------------- .note.nv.cuinfo           --------------------------
	.section	.note.nv.cuinfo,"",@"SHT_NOTE"
	.sectionflags	@"SHF_NOTE_NV_CUINFO"
        /*0018*/ 	.short	0x0002
        /*001a*/ 	.short	0x0064
        /*001c*/ 	.short	0x0082
	.zero		2


//--------------------- .nv.info                  --------------------------
	.section	.nv.info,"",@"SHT_CUDA_INFO"
	.align	4


	//----- nvinfo : EIATTR_REGCOUNT
	.align		4
        /*0000*/ 	.byte	0x04, 0x2f
        /*0002*/ 	.short	(.L_1 - .L_0)
	.align		4
.L_0:
        /*0004*/ 	.word	index@(_Z5calcDi6MatrixS_S_S_)
        /*0008*/ 	.word	0x0000001e


	//----- nvinfo : EIATTR_FRAME_SIZE
	.align		4
.L_1:
        /*000c*/ 	.byte	0x04, 0x11
        /*000e*/ 	.short	(.L_3 - .L_2)
	.align		4
.L_2:
        /*0010*/ 	.word	index@(_Z5calcDi6MatrixS_S_S_)
        /*0014*/ 	.word	0x00000000


	//----- nvinfo : EIATTR_MIN_STACK_SIZE
	.align		4
.L_3:
        /*0018*/ 	.byte	0x04, 0x12
        /*001a*/ 	.short	(.L_5 - .L_4)
	.align		4
.L_4:
        /*001c*/ 	.word	index@(_Z5calcDi6MatrixS_S_S_)
        /*0020*/ 	.word	0x00000000
.L_5:


//--------------------- .nv.compat                --------------------------
	.section	.nv.compat,"",@"SHT_CUDA_COMPAT_INFO"
	.align	4
        /*0000*/ 	.byte	0x02, 0x09, 0x00, 0x00, 0x02, 0x02, 0x01, 0x00, 0x02, 0x05, 0x05, 0x00, 0x03, 0x07, 0x01, 0x01
        /*0010*/ 	.byte	0x02, 0x03, 0x00, 0x00, 0x02, 0x06, 0x01, 0x00, 0x04, 0x0b, 0x08, 0x00, 0x09, 0x00, 0x00, 0x00
        /*0020*/ 	.byte	0x00, 0x00, 0x00, 0x00


//--------------------- .nv.info._Z5calcDi6MatrixS_S_S_ --------------------------
	.section	.nv.info._Z5calcDi6MatrixS_S_S_,"",@"SHT_CUDA_INFO"
	.sectionflags	@""
	.align	4


	//----- nvinfo : EIATTR_CUDA_API_VERSION
	.align		4
        /*0000*/ 	.byte	0x04, 0x37
        /*0002*/ 	.short	(.L_7 - .L_6)
.L_6:
        /*0004*/ 	.word	0x00000082


	//----- nvinfo : EIATTR_KPARAM_INFO
	.align		4
.L_7:
        /*0008*/ 	.byte	0x04, 0x17
        /*000a*/ 	.short	(.L_9 - .L_8)
.L_8:
        /*000c*/ 	.word	0x00000000
        /*0010*/ 	.short	0x0004
        /*0012*/ 	.short	0x0038
        /*0014*/ 	.byte	0x00, 0xf0, 0x41, 0x00


	//----- nvinfo : EIATTR_KPARAM_INFO
	.align		4
.L_9:
        /*0018*/ 	.byte	0x04, 0x17
        /*001a*/ 	.short	(.L_11 - .L_10)
.L_10:
        /*001c*/ 	.word	0x00000000
        /*0020*/ 	.short	0x0003
        /*0022*/ 	.short	0x0028
        /*0024*/ 	.byte	0x00, 0xf0, 0x41, 0x00


	//----- nvinfo : EIATTR_KPARAM_INFO
	.align		4
.L_11:
        /*0028*/ 	.byte	0x04, 0x17
        /*002a*/ 	.short	(.L_13 - .L_12)
.L_12:
        /*002c*/ 	.word	0x00000000
        /*0030*/ 	.short	0x0002
        /*0032*/ 	.short	0x0018
        /*0034*/ 	.byte	0x00, 0xf0, 0x41, 0x00


	//----- nvinfo : EIATTR_KPARAM_INFO
	.align		4
.L_13:
        /*0038*/ 	.byte	0x04, 0x17
        /*003a*/ 	.short	(.L_15 - .L_14)
.L_14:
        /*003c*/ 	.word	0x00000000
        /*0040*/ 	.short	0x0001
        /*0042*/ 	.short	0x0008
        /*0044*/ 	.byte	0x00, 0xf0, 0x41, 0x00


	//----- nvinfo : EIATTR_KPARAM_INFO
	.align		4
.L_15:
        /*0048*/ 	.byte	0x04, 0x17
        /*004a*/ 	.short	(.L_17 - .L_16)
.L_16:
        /*004c*/ 	.word	0x00000000
        /*0050*/ 	.short	0x0000
        /*0052*/ 	.short	0x0000
        /*0054*/ 	.byte	0x00, 0xf0, 0x11, 0x00


	//----- nvinfo : EIATTR_SPARSE_MMA_MASK
	.align		4
.L_17:
        /*0058*/ 	.byte	0x03, 0x50
        /*005a*/ 	.short	0x0000


	//----- nvinfo : EIATTR_MAXREG_COUNT
	.align		4
        /*005c*/ 	.byte	0x03, 0x1b
        /*005e*/ 	.short	0x00ff


	//----- nvinfo : EIATTR_MERCURY_ISA_VERSION
	.align		4
        /*0060*/ 	.byte	0x03, 0x5f
        /*0062*/ 	.short	0x0101


	//----- nvinfo : EIATTR_VRC_CTA_INIT_COUNT
	.align		4
        /*0064*/ 	.byte	0x02, 0x4a
	.zero		1
	.zero		1


	//----- nvinfo : EIATTR_EXIT_INSTR_OFFSETS
	.align		4
        /*0068*/ 	.byte	0x04, 0x1c
        /*006a*/ 	.short	(.L_19 - .L_18)


	//   ....[0]....
.L_18:
        /*006c*/ 	.word	0x00000b10


	//----- nvinfo : EIATTR_CBANK_PARAM_SIZE
	.align		4
.L_19:
        /*0070*/ 	.byte	0x03, 0x19
        /*0072*/ 	.short	0x0048


	//----- nvinfo : EIATTR_PARAM_CBANK
	.align		4
        /*0074*/ 	.byte	0x04, 0x0a
        /*0076*/ 	.short	(.L_21 - .L_20)
	.align		4
.L_20:
        /*0078*/ 	.word	index@(.nv.constant0._Z5calcDi6MatrixS_S_S_)
        /*007c*/ 	.short	0x0380
        /*007e*/ 	.short	0x0048


	//----- nvinfo : EIATTR_SW_WAR
	.align		4
.L_21:
        /*0080*/ 	.byte	0x04, 0x36
        /*0082*/ 	.short	(.L_23 - .L_22)
.L_22:
        /*0084*/ 	.word	0x00000008
.L_23:


//--------------------- .nv.callgraph             --------------------------
	.section	.nv.callgraph,"",@"SHT_CUDA_CALLGRAPH"
	.align	4
	.sectionentsize	8
	.align		4
        /*0000*/ 	.word	0x00000000
	.align		4
        /*0004*/ 	.word	0xffffffff
	.align		4
        /*0008*/ 	.word	0x00000000
	.align		4
        /*000c*/ 	.word	0xfffffffe
	.align		4
        /*0010*/ 	.word	0x00000000
	.align		4
        /*0014*/ 	.word	0xfffffffd
	.align		4
        /*0018*/ 	.word	0x00000000
	.align		4
        /*001c*/ 	.word	0xfffffffc


//--------------------- .text._Z5calcDi6MatrixS_S_S_ --------------------------
	.section	.text._Z5calcDi6MatrixS_S_S_,"ax",@progbits
	.align	128
        .global         _Z5calcDi6MatrixS_S_S_
        .type           _Z5calcDi6MatrixS_S_S_,@function
        .size           _Z5calcDi6MatrixS_S_S_,(.L_x_5 - _Z5calcDi6MatrixS_S_S_)
        .other          _Z5calcDi6MatrixS_S_S_,@"STO_CUDA_ENTRY STV_DEFAULT"
_Z5calcDi6MatrixS_S_S_:
.text._Z5calcDi6MatrixS_S_S_:
[----:B------:R-:W-:Y:S01]  /*0000*/  LDC R1, c[0x0][0x37c] ;  /* 0x0000df00ff017b82 */ /* 0x000fe20000000800 */
[----:B------:R-:W0:Y:S01]  /*0010*/  S2R R3, SR_TID.Y ;  /* 0x0000000000037919 */ /* 0x000e220000002200 */
[----:B------:R-:W1:Y:S06]  /*0020*/  LDCU UR12, c[0x0][0x380] ;  /* 0x00007000ff0c77ac */ /* 0x000e6c0008000800 */
[----:B------:R-:W0:Y:S01]  /*0030*/  LDC R0, c[0x0][0x364] ;  /* 0x0000d900ff007b82 */ /* 0x000e220000000800 */
[----:B------:R-:W-:Y:S01]  /*0040*/  HFMA2 R12, -RZ, RZ, 0, 0 ;  /* 0x00000000ff0c7431 */ /* 0x000fe200000001ff */
[----:B------:R-:W2:Y:S01]  /*0050*/  S2R R2, SR_TID.X ;  /* 0x0000000000027919 */ /* 0x000ea20000002100 */
[----:B------:R-:W3:Y:S05]  /*0060*/  LDCU.64 UR10, c[0x0][0x358] ;  /* 0x00006b00ff0a77ac */ /* 0x000eea0008000a00 */
[----:B------:R-:W0:Y:S08]  /*0070*/  S2UR UR4, SR_CTAID.Y ;  /* 0x00000000000479c3 */ /* 0x000e300000002600 */
[----:B------:R-:W2:Y:S01]  /*0080*/  S2UR UR5, SR_CTAID.X ;  /* 0x00000000000579c3 */ /* 0x000ea20000002500 */
[----:B-1----:R-:W-:-:S07]  /*0090*/  UISETP.GE.AND UP0, UPT, UR12, 0x1, UPT ;  /* 0x000000010c00788c */ /* 0x002fce000bf06270 */
[----:B------:R-:W2:Y:S01]  /*00a0*/  LDC R13, c[0x0][0x360] ;  /* 0x0000d800ff0d7b82 */ /* 0x000ea20000000800 */
[----:B0-----:R-:W-:Y:S02]  /*00b0*/  IMAD R0, R0, UR4, R3 ;  /* 0x0000000400007c24 */ /* 0x001fe4000f8e0203 */
[----:B--2---:R-:W-:Y:S01]  /*00c0*/  IMAD R13, R13, UR5, R2 ;  /* 0x000000050d0d7c24 */ /* 0x004fe2000f8e0202 */
[----:B---3--:R-:W-:Y:S06]  /*00d0*/  BRA.U !UP0, `(.L_x_0) ;  /* 0x00000009086c7547 */ /* 0x008fec000b800000 */
[----:B------:R-:W-:Y:S02]  /*00e0*/  UISETP.GE.U32.AND UP0, UPT, UR12, 0x8, UPT ;  /* 0x000000080c00788c */ /* 0x000fe4000bf06070 */
[----:B------:R-:W-:Y:S01]  /*00f0*/  IMAD R5, R0, UR12, RZ ;  /* 0x0000000c00057c24 */ /* 0x000fe2000f8e02ff */
[----:B------:R-:W-:Y:S01]  /*0100*/  MOV R12, RZ ;  /* 0x000000ff000c7202 */ /* 0x000fe20000000f00 */
[----:B------:R-:W-:-:S05]  /*0110*/  UMOV UR4, URZ ;  /* 0x000000ff00047c82 */ /* 0x000fca0008000000 */
[----:B------:R-:W-:Y:S05]  /*0120*/  BRA.U !UP0, `(.L_x_1) ;  /* 0x0000000508087547 */ /* 0x000fea000b800000 */
[----:B------:R-:W0:Y:S01]  /*0130*/  LDC.64 R2, c[0x0][0x3a0] ;  /* 0x0000e800ff027b82 */ /* 0x000e220000000a00 */
[----:B------:R-:W1:Y:S01]  /*0140*/  LDCU.64 UR14, c[0x0][0x3b0] ;  /* 0x00007600ff0e77ac */ /* 0x000e620008000a00 */
[----:B------:R-:W-:Y:S02]  /*0150*/  MOV R12, RZ ;  /* 0x000000ff000c7202 */ /* 0x000fe40000000f00 */
[----:B------:R-:W-:Y:S01]  /*0160*/  MOV R14, R13 ;  /* 0x0000000d000e7202 */ /* 0x000fe20000000f00 */
[----:B------:R-:W-:-:S04]  /*0170*/  ULOP3.LUT UR4, UR12, 0x7ffffff8, URZ, 0xc0, !UPT ;  /* 0x7ffffff80c047892 */ /* 0x000fc8000f8ec0ff */
[----:B------:R-:W-:Y:S02]  /*0180*/  UIADD3 UR4, UPT, UPT, -UR4, URZ, URZ ;  /* 0x000000ff04047290 */ /* 0x000fe4000fffe1ff */
[----:B-1----:R-:W-:Y:S02]  /*0190*/  UIMAD.WIDE.U32 UR6, UR12, 0x14, UR14 ;  /* 0x000000140c0678a5 */ /* 0x002fe4000f8e000e */
[----:B------:R-:W-:Y:S01]  /*01a0*/  UIMAD.WIDE.U32 UR8, UR12, 0x1c, UR14 ;  /* 0x0000001c0c0878a5 */ /* 0x000fe2000f8e000e */
[----:B0-----:R-:W-:-:S03]  /*01b0*/  IMAD.WIDE.U32 R2, R5, 0x4, R2 ;  /* 0x0000000405027825 */ /* 0x001fc600078e0002 */
[----:B------:R-:W-:-:S04]  /*01c0*/  IADD3 R4, P0, PT, R2, 0x10, RZ ;  /* 0x0000001002047810 */ /* 0x000fc80007f1e0ff */
[----:B------:R-:W-:-:S09]  /*01d0*/  IADD3.X R9, PT, PT, RZ, R3, RZ, P0, !PT ;  /* 0x00000003ff097210 */ /* 0x000fd200007fe4ff */
.L_x_2:
[----:B------:R-:W-:Y:S01]  /*01e0*/  HFMA2 R7, -RZ, RZ, 0, 2.384185791015625e-07 ;  /* 0x00000004ff077431 */ /* 0x000fe200000001ff */
[----:B------:R-:W-:Y:S01]  /*01f0*/  MOV R3, UR12 ;  /* 0x0000000c00037c02 */ /* 0x000fe20008000f00 */
[----:B------:R-:W-:Y:S02]  /*0200*/  UIMAD.WIDE.U32 UR18, UR12, 0x8, UR14 ;  /* 0x000000080c1278a5 */ /* 0x000fe4000f8e000e */
[----:B------:R-:W-:-:S04]  /*0210*/  UIMAD.WIDE.U32 UR16, UR12, 0xc, UR14 ;  /* 0x0000000c0c1078a5 */ /* 0x000fc8000f8e000e */
[----:B------:R-:W-:Y:S01]  /*0220*/  MOV R24, UR18 ;  /* 0x0000001200187c02 */ /* 0x000fe20008000f00 */
[----:B------:R-:W-:Y:S01]  /*0230*/  IMAD.WIDE R6, R14, R7, UR14 ;  /* 0x0000000e0e067e25 */ /* 0x000fe2000f8e0207 */
[----:B------:R-:W-:Y:S02]  /*0240*/  MOV R25, UR19 ;  /* 0x0000001300197c02 */ /* 0x000fe40008000f00 */
[----:B------:R-:W-:Y:S02]  /*0250*/  MOV R10, UR16 ;  /* 0x00000010000a7c02 */ /* 0x000fe40008000f00 */
[----:B------:R-:W2:Y:S01]  /*0260*/  LDG.E R15, desc[UR10][R6.64] ;  /* 0x0000000a060f7981 */ /* 0x000ea2000c1e1900 */
[----:B------:R-:W-:-:S05]  /*0270*/  IMAD.WIDE.U32 R2, R3, 0x4, R6 ;  /* 0x0000000403027825 */ /* 0x000fca00078e0006 */
[----:B------:R0:W3:Y:S01]  /*0280*/  LDG.E R21, desc[UR10][R2.64] ;  /* 0x0000000a02157981 */ /* 0x0000e2000c1e1900 */
[----:B------:R-:W-:Y:S01]  /*0290*/  IMAD.U32 R11, RZ, RZ, UR17 ;  /* 0x00000011ff0b7e24 */ /* 0x000fe2000f8e00ff */
[----:B0-----:R-:W-:Y:S02]  /*02a0*/  MOV R2, R4 ;  /* 0x0000000400027202 */ /* 0x001fe40000000f00 */
[----:B------:R-:W-:Y:S01]  /*02b0*/  MOV R3, R9 ;  /* 0x0000000900037202 */ /* 0x000fe20000000f00 */
[----:B------:R-:W-:Y:S02]  /*02c0*/  HFMA2 R9, -RZ, RZ, 0, 2.384185791015625e-07 ;  /* 0x00000004ff097431 */ /* 0x000fe400000001ff */
[----:B------:R-:W-:Y:S02]  /*02d0*/  IMAD.WIDE R24, R14, 0x4, R24 ;  /* 0x000000040e187825 */ /* 0x000fe400078e0218 */
[----:B------:R-:W2:Y:S01]  /*02e0*/  LDG.E R22, desc[UR10][R2.64+-0x10] ;  /* 0xfffff00a02167981 */ /* 0x000ea2000c1e1900 */
[----:B------:R-:W-:-:S02]  /*02f0*/  UIMAD.WIDE.U32 UR16, UR12, 0x10, UR14 ;  /* 0x000000100c1078a5 */ /* 0x000fc4000f8e000e */
[----:B------:R-:W-:Y:S01]  /*0300*/  MOV R27, UR12 ;  /* 0x0000000c001b7c02 */ /* 0x000fe20008000f00 */
[----:B------:R-:W3:Y:S01]  /*0310*/  LDG.E R20, desc[UR10][R2.64+-0xc] ;  /* 0xfffff40a02147981 */ /* 0x000ee2000c1e1900 */
[C---:B------:R-:W-:Y:S01]  /*0320*/  IMAD.WIDE R10, R14.reuse, 0x4, R10 ;  /* 0x000000040e0a7825 */ /* 0x040fe200078e020a */
[----:B------:R-:W-:Y:S02]  /*0330*/  MOV R5, 0x4 ;  /* 0x0000000400057802 */ /* 0x000fe40000000f00 */
[----:B------:R-:W4:Y:S01]  /*0340*/  LDG.E R19, desc[UR10][R24.64] ;  /* 0x0000000a18137981 */ /* 0x000f22000c1e1900 */
[----:B------:R-:W-:-:S03]  /*0350*/  IMAD.WIDE R8, R14, R9, UR16 ;  /* 0x000000100e087e25 */ /* 0x000fc6000f8e0209 */
[----:B------:R-:W4:Y:S01]  /*0360*/  LDG.E R18, desc[UR10][R2.64+-0x8] ;  /* 0xfffff80a02127981 */ /* 0x000f22000c1e1900 */
[----:B------:R-:W-:-:S04]  /*0370*/  IMAD.WIDE.U32 R6, R27, 0x18, R6 ;  /* 0x000000181b067825 */ /* 0x000fc800078e0006 */
[----:B------:R-:W-:Y:S01]  /*0380*/  HFMA2 R27, -RZ, RZ, 0, 2.384185791015625e-07 ;  /* 0x00000004ff1b7431 */ /* 0x000fe200000001ff */
[----:B------:R0:W5:Y:S01]  /*0390*/  LDG.E R17, desc[UR10][R10.64] ;  /* 0x0000000a0a117981 */ /* 0x000162000c1e1900 */
[----:B------:R-:W-:-:S03]  /*03a0*/  IMAD.WIDE R4, R14, R5, UR6 ;  /* 0x000000060e047e25 */ /* 0x000fc6000f8e0205 */
[----:B------:R-:W5:Y:S04]  /*03b0*/  LDG.E R16, desc[UR10][R2.64+-0x4] ;  /* 0xfffffc0a02107981 */ /* 0x000f68000c1e1900 */
[----:B------:R-:W5:Y:S04]  /*03c0*/  LDG.E R8, desc[UR10][R8.64] ;  /* 0x0000000a08087981 */ /* 0x000f68000c1e1900 */
[----:B------:R-:W5:Y:S01]  /*03d0*/  LDG.E R23, desc[UR10][R2.64] ;  /* 0x0000000a02177981 */ /* 0x000f62000c1e1900 */
[----:B0-----:R-:W-:-:S03]  /*03e0*/  IMAD.WIDE R10, R14, R27, UR8 ;  /* 0x000000080e0a7e25 */ /* 0x001fc6000f8e021b */
[----:B------:R0:W5:Y:S04]  /*03f0*/  LDG.E R5, desc[UR10][R4.64] ;  /* 0x0000000a04057981 */ /* 0x000168000c1e1900 */
[----:B------:R-:W5:Y:S04]  /*0400*/  LDG.E R24, desc[UR10][R2.64+0x4] ;  /* 0x0000040a02187981 */ /* 0x000f68000c1e1900 */
[----:B------:R1:W5:Y:S04]  /*0410*/  LDG.E R6, desc[UR10][R6.64] ;  /* 0x0000000a06067981 */ /* 0x000368000c1e1900 */
[----:B------:R-:W5:Y:S04]  /*0420*/  LDG.E R25, desc[UR10][R2.64+0x8] ;  /* 0x0000080a02197981 */ /* 0x000f68000c1e1900 */
[----:B------:R-:W5:Y:S04]  /*0430*/  LDG.E R10, desc[UR10][R10.64] ;  /* 0x0000000a0a0a7981 */ /* 0x000f68000c1e1900 */
[----:B------:R-:W5:Y:S01]  /*0440*/  LDG.E R27, desc[UR10][R2.64+0xc] ;  /* 0x00000c0a021b7981 */ /* 0x000f62000c1e1900 */
[----:B------:R-:W-:-:S04]  /*0450*/  UIADD3 UR4, UPT, UPT, UR4, 0x8, URZ ;  /* 0x0000000804047890 */ /* 0x000fc8000fffe0ff */
[----:B------:R-:W-:Y:S01]  /*0460*/  UISETP.NE.AND UP0, UPT, UR4, URZ, UPT ;  /* 0x000000ff0400728c */ /* 0x000fe2000bf05270 */
[----:B0-----:R-:W-:Y:S02]  /*0470*/  IADD3 R4, P0, PT, R2, 0x20, RZ ;  /* 0x0000002002047810 */ /* 0x001fe40007f1e0ff */
[----:B-1----:R-:W-:Y:S02]  /*0480*/  MOV R7, UR12 ;  /* 0x0000000c00077c02 */ /* 0x002fe40008000f00 */
[----:B------:R-:W-:Y:S02]  /*0490*/  IADD3.X R9, PT, PT, RZ, R3, RZ, P0, !PT ;  /* 0x00000003ff097210 */ /* 0x000fe400007fe4ff */
[----:B------:R-:W-:Y:S01]  /*04a0*/  LEA R14, R7, R14, 0x3 ;  /* 0x0000000e070e7211 */ /* 0x000fe200078e18ff */
[----:B--2---:R-:W-:-:S04]  /*04b0*/  IMAD R15, R22, R15, R12 ;  /* 0x0000000f160f7224 */ /* 0x004fc800078e020c */
[----:B---3--:R-:W-:-:S04]  /*04c0*/  IMAD R15, R20, R21, R15 ;  /* 0x00000015140f7224 */ /* 0x008fc800078e020f */
[----:B----4-:R-:W-:-:S04]  /*04d0*/  IMAD R15, R18, R19, R15 ;  /* 0x00000013120f7224 */ /* 0x010fc800078e020f */
[----:B-----5:R-:W-:-:S04]  /*04e0*/  IMAD R15, R16, R17, R15 ;  /* 0x00000011100f7224 */ /* 0x020fc800078e020f */
[----:B------:R-:W-:-:S04]  /*04f0*/  IMAD R8, R23, R8, R15 ;  /* 0x0000000817087224 */ /* 0x000fc800078e020f */
[----:B------:R-:W-:-:S04]  /*0500*/  IMAD R5, R24, R5, R8 ;  /* 0x0000000518057224 */ /* 0x000fc800078e0208 */
[----:B------:R-:W-:-:S04]  /*0510*/  IMAD R5, R25, R6, R5 ;  /* 0x0000000619057224 */ /* 0x000fc800078e0205 */
[----:B------:R-:W-:Y:S01]  /*0520*/  IMAD R12, R27, R10, R5 ;  /* 0x0000000a1b0c7224 */ /* 0x000fe200078e0205 */
[----:B------:R-:W-:Y:S06]  /*0530*/  BRA.U UP0, `(.L_x_2) ;  /* 0xfffffffd00287547 */ /* 0x000fec000b83ffff */
[----:B------:R-:W-:-:S12]  /*0540*/  ULOP3.LUT UR4, UR12, 0x7ffffff8, URZ, 0xc0, !UPT ;  /* 0x7ffffff80c047892 */ /* 0x000fd8000f8ec0ff */
.L_x_1:
[----:B------:R-:W-:-:S04]  /*0550*/  ULOP3.LUT UR6, UR12, 0x7, URZ, 0xc0, !UPT ;  /* 0x000000070c067892 */ /* 0x000fc8000f8ec0ff */
[----:B------:R-:W-:-:S09]  /*0560*/  UISETP.NE.AND UP0, UPT, UR6, URZ, UPT ;  /* 0x000000ff0600728c */ /* 0x000fd2000bf05270 */
[----:B------:R-:W-:Y:S05]  /*0570*/  BRA.U !UP0, `(.L_x_0) ;  /* 0x0000000508447547 */ /* 0x000fea000b800000 */
[----:B------:R-:W-:Y:S01]  /*0580*/  UISETP.GE.U32.AND UP0, UPT, UR6, 0x4, UPT ;  /* 0x000000040600788c */ /* 0x000fe2000bf06070 */
[----:B------:R-:W-:Y:S01]  /*0590*/  IMAD R2, R0, UR12, RZ ;  /* 0x0000000c00027c24 */ /* 0x000fe2000f8e02ff */
[----:B------:R-:W-:-:S04]  /*05a0*/  ULOP3.LUT UR5, UR12, 0x3, URZ, 0xc0, !UPT ;  /* 0x000000030c057892 */ /* 0x000fc8000f8ec0ff */
[----:B------:R-:W-:-:S03]  /*05b0*/  UISETP.NE.AND UP1, UPT, UR5, URZ, UPT ;  /* 0x000000ff0500728c */ /* 0x000fc6000bf25270 */
[----:B------:R-:W-:Y:S08]  /*05c0*/  BRA.U !UP0, `(.L_x_3) ;  /* 0x00000001087c7547 */ /* 0x000ff0000b800000 */
[----:B------:R-:W0:Y:S01]  /*05d0*/  LDC.64 R6, c[0x0][0x3b0] ;  /* 0x0000ec00ff067b82 */ /* 0x000e220000000a00 */
[----:B------:R-:W1:Y:S01]  /*05e0*/  LDCU.64 UR6, c[0x0][0x3a0] ;  /* 0x00007400ff0677ac */ /* 0x000e620008000a00 */
[----:B------:R-:W-:Y:S01]  /*05f0*/  MOV R4, UR4 ;  /* 0x0000000400047c02 */ /* 0x000fe20008000f00 */
[C---:B------:R-:W-:Y:S01]  /*0600*/  VIADD R3, R2.reuse, UR4 ;  /* 0x0000000402037c36 */ /* 0x040fe20008000000 */
[----:B------:R-:W-:Y:S02]  /*0610*/  MOV R11, UR12 ;  /* 0x0000000c000b7c02 */ /* 0x000fe40008000f00 */
[----:B------:R-:W-:Y:S01]  /*0620*/  IADD3 R14, P0, PT, R2, UR4, RZ ;  /* 0x00000004020e7c10 */ /* 0x000fe2000ff1e0ff */
[----:B------:R-:W-:Y:S01]  /*0630*/  IMAD R5, R4, UR12, R13 ;  /* 0x0000000c04057c24 */ /* 0x000fe2000f8e020d */
[----:B------:R-:W2:Y:S01]  /*0640*/  LDC.64 R8, c[0x0][0x3a0] ;  /* 0x0000e800ff087b82 */ /* 0x000ea20000000a00 */
[----:B------:R-:W-:Y:S02]  /*0650*/  MOV R15, UR12 ;  /* 0x0000000c000f7c02 */ /* 0x000fe40008000f00 */
[----:B------:R-:W-:Y:S01]  /*0660*/  MOV R17, UR12 ;  /* 0x0000000c00117c02 */ /* 0x000fe20008000f00 */
[----:B0-----:R-:W-:-:S04]  /*0670*/  IMAD.WIDE R6, R5, 0x4, R6 ;  /* 0x0000000405067825 */ /* 0x001fc800078e0206 */
[----:B------:R-:W-:Y:S02]  /*0680*/  IMAD.WIDE.U32 R10, R11, 0x4, R6 ;  /* 0x000000040b0a7825 */ /* 0x000fe400078e0006 */
[----:B------:R-:W3:Y:S02]  /*0690*/  LDG.E R6, desc[UR10][R6.64] ;  /* 0x0000000a06067981 */ /* 0x000ee4000c1e1900 */
[----:B--2---:R-:W-:Y:S01]  /*06a0*/  IMAD.WIDE.U32 R8, R3, 0x4, R8 ;  /* 0x0000000403087825 */ /* 0x004fe200078e0008 */
[----:B------:R-:W-:Y:S02]  /*06b0*/  IADD3.X R3, PT, PT, RZ, RZ, RZ, P0, !PT ;  /* 0x000000ffff037210 */ /* 0x000fe400007fe4ff */
[----:B-1----:R-:W-:-:S03]  /*06c0*/  LEA R4, P0, R14, UR6, 0x2 ;  /* 0x000000060e047c11 */ /* 0x002fc6000f8010ff */
[----:B------:R-:W3:Y:S01]  /*06d0*/  LDG.E R9, desc[UR10][R8.64] ;  /* 0x0000000a08097981 */ /* 0x000ee2000c1e1900 */
[----:B------:R-:W-:Y:S01]  /*06e0*/  LEA.HI.X R5, R14, UR7, R3, 0x2, P0 ;  /* 0x000000070e057c11 */ /* 0x000fe200080f1403 */
[----:B------:R-:W-:Y:S02]  /*06f0*/  IMAD.WIDE.U32 R14, R15, 0x4, R10 ;  /* 0x000000040f0e7825 */ /* 0x000fe400078e000a */
[----:B------:R-:W2:Y:S04]  /*0700*/  LDG.E R3, desc[UR10][R10.64] ;  /* 0x0000000a0a037981 */ /* 0x000ea8000c1e1900 */
[----:B------:R-:W2:Y:S01]  /*0710*/  LDG.E R18, desc[UR10][R4.64+0x4] ;  /* 0x0000040a04127981 */ /* 0x000ea2000c1e1900 */
[----:B------:R-:W-:-:S03]  /*0720*/  IMAD.WIDE.U32 R16, R17, 0x4, R14 ;  /* 0x0000000411107825 */ /* 0x000fc600078e000e */
[----:B------:R-:W4:Y:S04]  /*0730*/  LDG.E R19, desc[UR10][R14.64] ;  /* 0x0000000a0e137981 */ /* 0x000f28000c1e1900 */
[----:B------:R-:W4:Y:S04]  /*0740*/  LDG.E R20, desc[UR10][R4.64+0x8] ;  /* 0x0000080a04147981 */ /* 0x000f28000c1e1900 */
[----:B------:R-:W5:Y:S04]  /*0750*/  LDG.E R22, desc[UR10][R4.64+0xc] ;  /* 0x00000c0a04167981 */ /* 0x000f68000c1e1900 */
[----:B------:R-:W5:Y:S01]  /*0760*/  LDG.E R16, desc[UR10][R16.64] ;  /* 0x0000000a10107981 */ /* 0x000f62000c1e1900 */
[----:B------:R-:W-:Y:S01]  /*0770*/  UIADD3 UR4, UPT, UPT, UR4, 0x4, URZ ;  /* 0x0000000404047890 */ /* 0x000fe2000fffe0ff */
[----:B---3--:R-:W-:-:S04]  /*0780*/  IMAD R9, R9, R6, R12 ;  /* 0x0000000609097224 */ /* 0x008fc800078e020c */
[----:B--2---:R-:W-:-:S04]  /*0790*/  IMAD R3, R18, R3, R9 ;  /* 0x0000000312037224 */ /* 0x004fc800078e0209 */
[----:B----4-:R-:W-:-:S04]  /*07a0*/  IMAD R3, R20, R19, R3 ;  /* 0x0000001314037224 */ /* 0x010fc800078e0203 */
[----:B-----5:R-:W-:-:S07]  /*07b0*/  IMAD R12, R22, R16, R3 ;  /* 0x00000010160c7224 */ /* 0x020fce00078e0203 */
.L_x_3:
[----:B------:R-:W-:Y:S05]  /*07c0*/  BRA.U !UP1, `(.L_x_0) ;  /* 0x0000000109b07547 */ /* 0x000fea000b800000 */
[----:B------:R-:W-:Y:S01]  /*07d0*/  UISETP.NE.AND UP0, UPT, UR5, 0x1, UPT ;  /* 0x000000010500788c */ /* 0x000fe2000bf05270 */
[----:B------:R-:W-:Y:S01]  /*07e0*/  MOV R4, UR4 ;  /* 0x0000000400047c02 */ /* 0x000fe20008000f00 */
[----:B------:R-:W-:Y:S02]  /*07f0*/  ULOP3.LUT UR5, UR12, 0x1, URZ, 0xc0, !UPT ;  /* 0x000000010c057892 */ /* 0x000fe4000f8ec0ff */
[----:B------:R-:W-:Y:S02]  /*0800*/  MOV R15, UR12 ;  /* 0x0000000c000f7c02 */ /* 0x000fe40008000f00 */
[----:B------:R-:W-:Y:S01]  /*0810*/  UISETP.NE.U32.AND UP1, UPT, UR5, 0x1, UPT ;  /* 0x000000010500788c */ /* 0x000fe2000bf25070 */
[----:B------:R-:W-:-:S04]  /*0820*/  PLOP3.LUT P1, PT, PT, PT, UP0, 0x80, 0x8 ;  /* 0x000000000008781c */ /* 0x000fc80003f2f008 */
[----:B------:R-:W0:Y:S01]  /*0830*/  @UP0 LDCU.64 UR6, c[0x0][0x3a0] ;  /* 0x00007400ff0607ac */ /* 0x000e220008000a00 */
[----:B------:R-:W-:Y:S01]  /*0840*/  PLOP3.LUT P0, PT, PT, PT, UP1, 0x80, 0x8 ;  /* 0x000000000008781c */ /* 0x000fe20003f0f018 */
[----:B------:R-:W1:Y:S01]  /*0850*/  @UP0 LDCU.64 UR8, c[0x0][0x3b0] ;  /* 0x00007600ff0807ac */ /* 0x000e620008000a00 */
[----:B------:R-:W2:Y:S06]  /*0860*/  @UP0 LDCU.64 UR14, c[0x0][0x3a0] ;  /* 0x00007400ff0e07ac */ /* 0x000eac0008000a00 */
[C---:B------:R-:W-:Y:S02]  /*0870*/  @P1 IADD3 R3, PT, PT, R2.reuse, UR4, RZ ;  /* 0x0000000402031c10 */ /* 0x040fe4000fffe0ff */
[----:B------:R-:W-:Y:S01]  /*0880*/  @P1 IADD3 R5, P2, PT, R2, UR4, RZ ;  /* 0x0000000402051c10 */ /* 0x000fe2000ff5e0ff */
[----:B------:R-:W3:Y:S03]  /*0890*/  @!UP1 LDCU.64 UR16, c[0x0][0x3a0] ;  /* 0x00007400ff1097ac */ /* 0x000ee60008000a00 */
[----:B------:R-:W-:Y:S01]  /*08a0*/  @P1 IADD3.X R8, PT, PT, RZ, RZ, RZ, P2, !PT ;  /* 0x000000ffff081210 */ /* 0x000fe200017fe4ff */
[----:B------:R-:W-:Y:S01]  /*08b0*/  @UP0 UIADD3 UR4, UPT, UPT, UR4, 0x2, URZ ;  /* 0x0000000204040890 */ /* 0x000fe2000fffe0ff */
[----:B0-----:R-:W-:-:S02]  /*08c0*/  MOV R10, UR6 ;  /* 0x00000006000a7c02 */ /* 0x001fc40008000f00 */
[----:B------:R-:W-:Y:S01]  /*08d0*/  MOV R11, UR7 ;  /* 0x00000007000b7c02 */ /* 0x000fe20008000f00 */
[----:B------:R-:W0:Y:S01]  /*08e0*/  @!UP1 LDCU.64 UR6, c[0x0][0x3b0] ;  /* 0x00007600ff0697ac */ /* 0x000e220008000a00 */
[----:B-1----:R-:W-:Y:S01]  /*08f0*/  MOV R6, UR8 ;  /* 0x0000000800067c02 */ /* 0x002fe20008000f00 */
[----:B------:R-:W-:Y:S02]  /*0900*/  IMAD.U32 R7, RZ, RZ, UR9 ;  /* 0x00000009ff077e24 */ /* 0x000fe4000f8e00ff */
[----:B------:R-:W-:-:S04]  /*0910*/  @P1 IMAD.WIDE.U32 R10, R3, 0x4, R10 ;  /* 0x00000004030a1825 */ /* 0x000fc800078e000a */
[----:B------:R-:W-:Y:S01]  /*0920*/  @P1 IMAD R3, R4, UR12, R13 ;  /* 0x0000000c04031c24 */ /* 0x000fe2000f8e020d */
[----:B--2---:R-:W-:Y:S01]  /*0930*/  @P1 LEA R4, P2, R5, UR14, 0x2 ;  /* 0x0000000e05041c11 */ /* 0x004fe2000f8410ff */
[----:B------:R-:W2:Y:S01]  /*0940*/  @P1 LDG.E R11, desc[UR10][R10.64] ;  /* 0x0000000a0a0b1981 */ /* 0x000ea2000c1e1900 */
[----:B------:R-:W-:Y:S01]  /*0950*/  MOV R16, UR4 ;  /* 0x0000000400107c02 */ /* 0x000fe20008000f00 */
[----:B------:R-:W-:Y:S01]  /*0960*/  @P1 IMAD.WIDE R6, R3, 0x4, R6 ;  /* 0x0000000403061825 */ /* 0x000fe200078e0206 */
[----:B------:R-:W-:Y:S02]  /*0970*/  @P1 LEA.HI.X R5, R5, UR15, R8, 0x2, P2 ;  /* 0x0000000f05051c11 */ /* 0x000fe400090f1408 */
[----:B------:R-:W-:Y:S01]  /*0980*/  @!P0 IADD3 R17, PT, PT, R2, UR4, RZ ;  /* 0x0000000402118c10 */ /* 0x000fe2000fffe0ff */
[----:B------:R-:W-:Y:S01]  /*0990*/  @!P0 IMAD R19, R16, UR12, R13 ;  /* 0x0000000c10138c24 */ /* 0x000fe2000f8e020d */
[----:B---3--:R-:W-:Y:S01]  /*09a0*/  MOV R8, UR16 ;  /* 0x0000001000087c02 */ /* 0x008fe20008000f00 */
[----:B------:R-:W-:Y:S01]  /*09b0*/  @P1 IMAD.WIDE.U32 R14, R15, 0x4, R6 ;  /* 0x000000040f0e1825 */ /* 0x000fe200078e0006 */
[----:B------:R-:W-:Y:S01]  /*09c0*/  MOV R9, UR17 ;  /* 0x0000001100097c02 */ /* 0x000fe20008000f00 */
[----:B------:R-:W2:Y:S01]  /*09d0*/  @P1 LDG.E R6, desc[UR10][R6.64] ;  /* 0x0000000a06061981 */ /* 0x000ea2000c1e1900 */
[----:B0-----:R-:W-:-:S02]  /*09e0*/  MOV R2, UR6 ;  /* 0x0000000600027c02 */ /* 0x001fc40008000f00 */
[----:B------:R-:W-:Y:S01]  /*09f0*/  MOV R3, UR7 ;  /* 0x0000000700037c02 */ /* 0x000fe20008000f00 */
[----:B------:R-:W-:Y:S01]  /*0a00*/  @!P0 IMAD.WIDE.U32 R8, R17, 0x4, R8 ;  /* 0x0000000411088825 */ /* 0x000fe200078e0008 */
[----:B------:R-:W3:Y:S03]  /*0a10*/  @P1 LDG.E R14, desc[UR10][R14.64] ;  /* 0x0000000a0e0e1981 */ /* 0x000ee6000c1e1900 */
[----:B------:R-:W-:Y:S01]  /*0a20*/  @!P0 IMAD.WIDE R2, R19, 0x4, R2 ;  /* 0x0000000413028825 */ /* 0x000fe200078e0202 */
[----:B------:R-:W3:Y:S04]  /*0a30*/  @P1 LDG.E R4, desc[UR10][R4.64+0x4] ;  /* 0x0000040a04041981 */ /* 0x000ee8000c1e1900 */
[----:B------:R-:W4:Y:S04]  /*0a40*/  @!P0 LDG.E R9, desc[UR10][R8.64] ;  /* 0x0000000a08098981 */ /* 0x000f28000c1e1900 */
[----:B------:R-:W4:Y:S01]  /*0a50*/  @!P0 LDG.E R2, desc[UR10][R2.64] ;  /* 0x0000000a02028981 */ /* 0x000f22000c1e1900 */
[----:B--2---:R-:W-:-:S04]  /*0a60*/  @P1 IMAD R11, R11, R6, R12 ;  /* 0x000000060b0b1224 */ /* 0x004fc800078e020c */
[----:B---3--:R-:W-:-:S04]  /*0a70*/  @P1 IMAD R12, R4, R14, R11 ;  /* 0x0000000e040c1224 */ /* 0x008fc800078e020b */
[----:B----4-:R-:W-:-:S07]  /*0a80*/  @!P0 IMAD R12, R9, R2, R12 ;  /* 0x00000002090c8224 */ /* 0x010fce00078e020c */
.L_x_0:
[----:B------:R-:W0:Y:S01]  /*0a90*/  LDC.64 R2, c[0x0][0x3c0] ;  /* 0x0000f000ff027b82 */ /* 0x000e220000000a00 */
[----:B------:R-:W-:-:S07]  /*0aa0*/  IMAD R13, R0, UR12, R13 ;  /* 0x0000000c000d7c24 */ /* 0x000fce000f8e020d */
[----:B------:R-:W1:Y:S01]  /*0ab0*/  LDC.64 R4, c[0x0][0x390] ;  /* 0x0000e400ff047b82 */ /* 0x000e620000000a00 */
[----:B0-----:R-:W-:-:S06]  /*0ac0*/  IMAD.WIDE R2, R13, 0x4, R2 ;  /* 0x000000040d027825 */ /* 0x001fcc00078e0202 */
[----:B------:R-:W2:Y:S01]  /*0ad0*/  LDG.E R3, desc[UR10][R2.64] ;  /* 0x0000000a02037981 */ /* 0x000ea2000c1e1900 */
[----:B-1----:R-:W-:Y:S01]  /*0ae0*/  IMAD.WIDE R4, R13, 0x4, R4 ;  /* 0x000000040d047825 */ /* 0x002fe200078e0204 */
[----:B--2---:R-:W-:-:S05]  /*0af0*/  IADD3 R7, PT, PT, R3, R12, RZ ;  /* 0x0000000c03077210 */ /* 0x004fca0007ffe0ff */
[----:B------:R-:W-:Y:S01]  /*0b00*/  STG.E desc[UR10][R4.64], R7 ;  /* 0x0000000704007986 */ /* 0x000fe2000c10190a */
[----:B------:R-:W-:Y:S05]  /*0b10*/  EXIT ;  /* 0x000000000000794d */ /* 0x000fea0003800000 */
.L_x_4:
[----:B------:R-:W-:-:S00]  /*0b20*/  BRA `(.L_x_4) ;  /* 0xfffffffc00fc7947 */ /* 0x000fc0000383ffff */
[----:B------:R-:W-:-:S00]  /*0b30*/  NOP ;  /* 0x0000000000007918 */ /* 0x000fc00000000000 */
        /* <DEDUP_REMOVED lines=12> */
.L_x_5:


//--------------------- .nv.shared.reserved.0     --------------------------
	.section	.nv.shared.reserved.0,"aw",@nobits
	.weak		__nv_reservedSMEM_offset_0_alias
	.size		__nv_reservedSMEM_offset_0_alias, 0, 64
	.other		__nv_reservedSMEM_offset_0_alias,@"STO_CUDA_RESERVED_SHARED STV_DEFAULT"
__nv_reservedSMEM_offset_0_alias:
	.zero		0
	.zero		64


//--------------------- .nv.constant0._Z5calcDi6MatrixS_S_S_ --------------------------
	.section	.nv.constant0._Z5calcDi6MatrixS_S_S_,"a",@progbits
	.sectionflags	@""
	.align	4
.nv.constant0._Z5calcDi6MatrixS_S_S_:
	.zero		968


//--------------------- SYMBOLS --------------------------

	.type		.nv.reservedSmem.offset0,@object
	.size		.nv.reservedSmem.offset0,0x4
